//
// Generated by NVIDIA NVVM Compiler
//
// Compiler Build ID: CL-36424714
// Cuda compilation tools, release 13.0, V13.0.88
// Based on NVVM 20.0.0
//

.version 9.0
.target sm_100
.address_size 64

	// .globl	_Z5funkcPiiPj
.extern .shared .align 16 .b8 sum[];

.visible .entry _Z5funkcPiiPj(
	.param .u64 .ptr .align 1 _Z5funkcPiiPj_param_0,
	.param .u32 _Z5funkcPiiPj_param_1,
	.param .u64 .ptr .align 1 _Z5funkcPiiPj_param_2
)
{
	.reg .pred 	%p<2>;
	.reg .b32 	%r<29>;
	.reg .b64 	%rd<11>;

	ld.param.u64 	%rd1, [_Z5funkcPiiPj_param_0];
	ld.param.u32 	%r9, [_Z5funkcPiiPj_param_1];
	ld.param.u64 	%rd2, [_Z5funkcPiiPj_param_2];
	bar.sync 	0;
	mov.u32 	%r1, %ctaid.x;
	mov.u32 	%r10, %ntid.x;
	mov.u32 	%r11, %tid.x;
	mad.lo.s32 	%r2, %r1, %r10, %r11;
	mov.u32 	%r3, %ctaid.y;
	mov.u32 	%r12, %ntid.y;
	mov.u32 	%r13, %tid.y;
	mad.lo.s32 	%r14, %r3, %r12, %r13;
	max.s32 	%r15, %r2, %r14;
	setp.ge.s32 	%p1, %r15, %r9;
	mov.b32 	%r28, 0;
	@%p1 bra 	$L__BB0_2;
	cvta.to.global.u64 	%rd3, %rd1;
	add.s32 	%r16, %r14, %r2;
	add.s32 	%r17, %r16, %r9;
	mul.wide.s32 	%rd4, %r17, 4;
	add.s64 	%rd5, %rd3, %rd4;
	ld.global.u32 	%r18, [%rd5];
	mad.lo.s32 	%r19, %r9, %r2, %r14;
	mul.wide.s32 	%rd6, %r19, 4;
	add.s64 	%rd7, %rd3, %rd6;
	ld.global.u32 	%r20, [%rd7];
	mul.lo.s32 	%r28, %r20, %r18;
$L__BB0_2:
	cvta.to.global.u64 	%rd8, %rd2;
	mov.u32 	%r21, %nctaid.x;
	mad.lo.s32 	%r22, %r1, %r21, %r3;
	shl.b32 	%r23, %r22, 2;
	mov.u32 	%r24, sum;
	add.s32 	%r25, %r24, %r23;
	atom.shared.add.u32 	%r26, [%r25], %r28;
	ld.shared.u32 	%r27, [%r25];
	mul.wide.u32 	%rd9, %r22, 4;
	add.s64 	%rd10, %rd8, %rd9;
	st.global.u32 	[%rd10], %r27;
	ret;

}


// ===== COMPILED SASS (sm_100) =====

	.target	sm_100

	.elftype	@"ET_EXEC"


//--------------------- .note.nv.tkinfo           --------------------------
	.section	.note.nv.tkinfo,"",@"SHT_NOTE"
	.sectionflags	@"SHF_NOTE_NV_TKINFO"
	.tkinfo
        /*0018*/ 	.word	0x00000002
        /*0030*/ 	.string	""
        /*0030*/ 	.string	"ptxas"
        /*0030*/ 	.string	"Cuda compilation tools, release 13.0, V13.0.88"
        /*0030*/ 	.string	"Build cuda_13.0.r13.0/compiler.36424714_0"
        /*0030*/ 	.string	"-arch sm_100 -m 64 "



//--------------------- .note.nv.cuinfo           --------------------------
	.section	.note.nv.cuinfo,"",@"SHT_NOTE"
	.sectionflags	@"SHF_NOTE_NV_CUINFO"
        /*0018*/ 	.short	0x0002
        /*001a*/ 	.short	0x0064
        /*001c*/ 	.short	0x0082
	.zero		2


//--------------------- .nv.info                  --------------------------
	.section	.nv.info,"",@"SHT_CUDA_INFO"
	.align	4


	//----- nvinfo : EIATTR_REGCOUNT
	.align		4
        /*0000*/ 	.byte	0x04, 0x2f
        /*0002*/ 	.short	(.L_1 - .L_0)
	.align		4
.L_0:
        /*0004*/ 	.word	index@(_Z5funkcPiiPj)
        /*0008*/ 	.word	0x0000000d


	//----- nvinfo : EIATTR_FRAME_SIZE
	.align		4
.L_1:
        /*000c*/ 	.byte	0x04, 0x11
        /*000e*/ 	.short	(.L_3 - .L_2)
	.align		4
.L_2:
        /*0010*/ 	.word	index@(_Z5funkcPiiPj)
        /*0014*/ 	.word	0x00000000


	//----- nvinfo : EIATTR_MIN_STACK_SIZE
	.align		4
.L_3:
        /*0018*/ 	.byte	0x04, 0x12
        /*001a*/ 	.short	(.L_5 - .L_4)
	.align		4
.L_4:
        /*001c*/ 	.word	index@(_Z5funkcPiiPj)
        /*0020*/ 	.word	0x00000000
.L_5:


//--------------------- .nv.compat                --------------------------
	.section	.nv.compat,"",@"SHT_CUDA_COMPAT_INFO"
	.align	4
        /*0000*/ 	.byte	0x02, 0x09, 0x00, 0x00, 0x02, 0x02, 0x01, 0x00, 0x02, 0x05, 0x05, 0x00, 0x03, 0x07, 0x01, 0x01
        /*0010*/ 	.byte	0x02, 0x03, 0x00, 0x00, 0x02, 0x06, 0x01, 0x00, 0x04, 0x0b, 0x08, 0x00, 0x09, 0x00, 0x00, 0x00
        /*0020*/ 	.byte	0x00, 0x00, 0x00, 0x00


//--------------------- .nv.info._Z5funkcPiiPj    --------------------------
	.section	.nv.info._Z5funkcPiiPj,"",@"SHT_CUDA_INFO"
	.sectionflags	@""
	.align	4


	//----- nvinfo : EIATTR_CUDA_API_VERSION
	.align		4
        /*0000*/ 	.byte	0x04, 0x37
        /*0002*/ 	.short	(.L_7 - .L_6)
.L_6:
        /*0004*/ 	.word	0x00000082


	//----- nvinfo : EIATTR_KPARAM_INFO
	.align		4
.L_7:
        /*0008*/ 	.byte	0x04, 0x17
        /*000a*/ 	.short	(.L_9 - .L_8)
.L_8:
        /*000c*/ 	.word	0x00000000
        /*0010*/ 	.short	0x0002
        /*0012*/ 	.short	0x0010
        /*0014*/ 	.byte	0x00, 0xf5, 0x21, 0x00


	//----- nvinfo : EIATTR_KPARAM_INFO
	.align		4
.L_9:
        /*0018*/ 	.byte	0x04, 0x17
        /*001a*/ 	.short	(.L_11 - .L_10)
.L_10:
        /*001c*/ 	.word	0x00000000
        /*0020*/ 	.short	0x0001
        /*0022*/ 	.short	0x0008
        /*0024*/ 	.byte	0x00, 0xf0, 0x11, 0x00


	//----- nvinfo : EIATTR_KPARAM_INFO
	.align		4
.L_11:
        /*0028*/ 	.byte	0x04, 0x17
        /*002a*/ 	.short	(.L_13 - .L_12)
.L_12:
        /*002c*/ 	.word	0x00000000
        /*0030*/ 	.short	0x0000
        /*0032*/ 	.short	0x0000
        /*0034*/ 	.byte	0x00, 0xf5, 0x21, 0x00


	//----- nvinfo : EIATTR_SPARSE_MMA_MASK
	.align		4
.L_13:
        /*0038*/ 	.byte	0x03, 0x50
        /*003a*/ 	.short	0x0000


	//----- nvinfo : EIATTR_MAXREG_COUNT
	.align		4
        /*003c*/ 	.byte	0x03, 0x1b
        /*003e*/ 	.short	0x00ff


	//----- nvinfo : EIATTR_NUM_BARRIERS
	.align		4
        /*0040*/ 	.byte	0x02, 0x4c
        /*0042*/ 	.byte	0x01
	.zero		1


	//----- nvinfo : EIATTR_MERCURY_ISA_VERSION
	.align		4
        /*0044*/ 	.byte	0x03, 0x5f
        /*0046*/ 	.short	0x0101


	//----- nvinfo : EIATTR_INT_WARP_WIDE_INSTR_OFFSETS
	.align		4
        /*0048*/ 	.byte	0x04, 0x31
        /*004a*/ 	.short	(.L_15 - .L_14)


	//   ....[0]....
.L_14:
        /*004c*/ 	.word	0x00000170


	//   ....[1]....
        /*0050*/ 	.word	0x00000210


	//----- nvinfo : EIATTR_VRC_CTA_INIT_COUNT
	.align		4
.L_15:
        /*0054*/ 	.byte	0x02, 0x4a
	.zero		1
	.zero		1


	//----- nvinfo : EIATTR_EXIT_INSTR_OFFSETS
	.align		4
        /*0058*/ 	.byte	0x04, 0x1c
        /*005a*/ 	.short	(.L_17 - .L_16)


	//   ....[0]....
.L_16:
        /*005c*/ 	.word	0x00000280


	//----- nvinfo : EIATTR_CBANK_PARAM_SIZE
	.align		4
.L_17:
        /*0060*/ 	.byte	0x03, 0x19
        /*0062*/ 	.short	0x0018


	//----- nvinfo : EIATTR_PARAM_CBANK
	.align		4
        /*0064*/ 	.byte	0x04, 0x0a
        /*0066*/ 	.short	(.L_19 - .L_18)
	.align		4
.L_18:
        /*0068*/ 	.word	index@(.nv.constant0._Z5funkcPiiPj)
        /*006c*/ 	.short	0x0380
        /*006e*/ 	.short	0x0018


	//----- nvinfo : EIATTR_SW_WAR
	.align		4
.L_19:
        /*0070*/ 	.byte	0x04, 0x36
        /*0072*/ 	.short	(.L_21 - .L_20)
.L_20:
        /*0074*/ 	.word	0x00000008
.L_21:


//--------------------- .nv.callgraph             --------------------------
	.section	.nv.callgraph,"",@"SHT_CUDA_CALLGRAPH"
	.align	4
	.sectionentsize	8
	.align		4
        /*0000*/ 	.word	0x00000000
	.align		4
        /*0004*/ 	.word	0xffffffff
	.align		4
        /*0008*/ 	.word	0x00000000
	.align		4
        /*000c*/ 	.word	0xfffffffe
	.align		4
        /*0010*/ 	.word	0x00000000
	.align		4
        /*0014*/ 	.word	0xfffffffd
	.align		4
        /*0018*/ 	.word	0x00000000
	.align		4
        /*001c*/ 	.word	0xfffffffc


//--------------------- .text._Z5funkcPiiPj       --------------------------
	.section	.text._Z5funkcPiiPj,"ax",@progbits
	.align	128
        .global         _Z5funkcPiiPj
        .type           _Z5funkcPiiPj,@function
        .size           _Z5funkcPiiPj,(.L_x_1 - _Z5funkcPiiPj)
        .other          _Z5funkcPiiPj,@"STO_CUDA_ENTRY STV_DEFAULT"
_Z5funkcPiiPj:
.text._Z5funkcPiiPj:
[----:B------:R-:W-:Y:S01]  /*0000*/  LDC R1, c[0x0][0x37c] ;  /* 0x0000df00ff017b82 */ /* 0x000fe20000000800 */
[----:B------:R-:W0:Y:S07]  /*0010*/  S2R R3, SR_TID.X ;  /* 0x0000000000037919 */ /* 0x000e2e0000002100 */
[----:B------:R-:W0:Y:S01]  /*0020*/  S2UR UR5, SR_CTAID.X ;  /* 0x00000000000579c3 */ /* 0x000e220000002500 */
[----:B------:R-:W1:Y:S01]  /*0030*/  LDCU UR8, c[0x0][0x388] ;  /* 0x00007100ff0877ac */ /* 0x000e620008000800 */
[----:B------:R-:W2:Y:S01]  /*0040*/  S2R R8, SR_CTAID.Y ;  /* 0x0000000000087919 */ /* 0x000ea20000002600 */
[----:B------:R-:W3:Y:S01]  /*0050*/  LDCU.64 UR6, c[0x0][0x358] ;  /* 0x00006b00ff0677ac */ /* 0x000ee20008000a00 */
[----:B------:R-:W2:Y:S04]  /*0060*/  S2R R5, SR_TID.Y ;  /* 0x0000000000057919 */ /* 0x000ea80000002200 */
[----:B------:R-:W0:Y:S01]  /*0070*/  LDC R0, c[0x0][0x360] ;  /* 0x0000d800ff007b82 */ /* 0x000e220000000800 */
[----:B------:R-:W2:Y:S01]  /*0080*/  LDCU UR4, c[0x0][0x364] ;  /* 0x00006c80ff0477ac */ /* 0x000ea20008000800 */
[----:B0-----:R-:W-:-:S02]  /*0090*/  IMAD R0, R0, UR5, R3 ;  /* 0x0000000500007c24 */ /* 0x001fc4000f8e0203 */
[----:B--2---:R-:W-:-:S05]  /*00a0*/  IMAD R3, R8, UR4, R5 ;  /* 0x0000000408037c24 */ /* 0x004fca000f8e0205 */
[----:B------:R-:W-:Y:S01]  /*00b0*/  VIMNMX R2, PT, PT, R0, R3, !PT ;  /* 0x0000000300027248 */ /* 0x000fe20007fe0100 */
[----:B------:R-:W-:Y:S03]  /*00c0*/  BAR.SYNC.DEFER_BLOCKING 0x0 ;  /* 0x0000000000007b1d */ /* 0x000fe60000010000 */
[----:B-1----:R-:W-:-:S13]  /*00d0*/  ISETP.GE.AND P0, PT, R2, UR8, PT ;  /* 0x0000000802007c0c */ /* 0x002fda000bf06270 */
[----:B------:R-:W0:Y:S01]  /*00e0*/  @!P0 LDC.64 R4, c[0x0][0x380] ;  /* 0x0000e000ff048b82 */ /* 0x000e220000000a00 */
[----:B------:R-:W-:Y:S01]  /*00f0*/  @!P0 IADD3 R7, PT, PT, R3, UR8, R0 ;  /* 0x0000000803078c10 */ /* 0x000fe2000fffe000 */
[----:B------:R-:W-:-:S04]  /*0100*/  @!P0 IMAD R9, R0, UR8, R3 ;  /* 0x0000000800098c24 */ /* 0x000fc8000f8e0203 */
[----:B0-----:R-:W-:-:S04]  /*0110*/  @!P0 IMAD.WIDE R2, R7, 0x4, R4 ;  /* 0x0000000407028825 */ /* 0x001fc800078e0204 */
[----:B------:R-:W-:Y:S02]  /*0120*/  @!P0 IMAD.WIDE R4, R9, 0x4, R4 ;  /* 0x0000000409048825 */ /* 0x000fe400078e0204 */
[----:B---3--:R-:W2:Y:S04]  /*0130*/  @!P0 LDG.E R2, desc[UR6][R2.64] ;  /* 0x0000000602028981 */ /* 0x008ea8000c1e1900 */
[----:B------:R-:W2:Y:S01]  /*0140*/  @!P0 LDG.E R5, desc[UR6][R4.64] ;  /* 0x0000000604058981 */ /* 0x000ea2000c1e1900 */
[----:B------:R-:W-:Y:S01]  /*0150*/  HFMA2 R0, -RZ, RZ, 0, 0 ;  /* 0x00000000ff007431 */ /* 0x000fe200000001ff */
[----:B------:R-:W0:Y:S01]  /*0160*/  LDC R9, c[0x0][0x370] ;  /* 0x0000dc00ff097b82 */ /* 0x000e220000000800 */
[----:B------:R-:W-:Y:S01]  /*0170*/  VOTEU.ANY UR4, UPT, PT ;  /* 0x0000000000047886 */ /* 0x000fe200038e0100 */
[----:B------:R-:W1:Y:S01]  /*0180*/  S2R R10, SR_LANEID ;  /* 0x00000000000a7919 */ /* 0x000e620000000000 */
[----:B------:R-:W-:Y:S01]  /*0190*/  UFLO.U32 UR4, UR4 ;  /* 0x00000004000472bd */ /* 0x000fe200080e0000 */
[----:B------:R-:W-:Y:S01]  /*01a0*/  MOV R6, 0x400 ;  /* 0x0000040000067802 */ /* 0x000fe20000000f00 */
[----:B------:R-:W3:Y:S03]  /*01b0*/  S2R R7, SR_CgaCtaId ;  /* 0x0000000000077919 */ /* 0x000ee60000008800 */
[----:B---3--:R-:W-:Y:S01]  /*01c0*/  LEA R6, R7, R6, 0x18 ;  /* 0x0000000607067211 */ /* 0x008fe200078ec0ff */
[----:B--2---:R-:W-:Y:S01]  /*01d0*/  @!P0 IMAD R0, R2, R5, RZ ;  /* 0x0000000502008224 */ /* 0x004fe200078e02ff */
[----:B-1----:R-:W-:Y:S01]  /*01e0*/  ISETP.EQ.U32.AND P0, PT, R10, UR4, PT ;  /* 0x000000040a007c0c */ /* 0x002fe2000bf02070 */
[----:B0-----:R-:W-:Y:S01]  /*01f0*/  IMAD R5, R9, UR5, R8 ;  /* 0x0000000509057c24 */ /* 0x001fe2000f8e0208 */
[----:B------:R-:W0:Y:S08]  /*0200*/  LDC.64 R2, c[0x0][0x390] ;  /* 0x0000e400ff027b82 */ /* 0x000e300000000a00 */
[----:B------:R-:W1:Y:S01]  /*0210*/  REDUX.SUM UR8, R0 ;  /* 0x00000000000873c4 */ /* 0x000e62000000c000 */
[C---:B------:R-:W-:Y:S01]  /*0220*/  LEA R6, R5.reuse, R6, 0x2 ;  /* 0x0000000605067211 */ /* 0x040fe200078e10ff */
[----:B0-----:R-:W-:Y:S01]  /*0230*/  IMAD.WIDE.U32 R2, R5, 0x4, R2 ;  /* 0x0000000405027825 */ /* 0x001fe200078e0002 */
[----:B-1----:R-:W-:-:S05]  /*0240*/  MOV R9, UR8 ;  /* 0x0000000800097c02 */ /* 0x002fca0008000f00 */
[----:B------:R-:W-:Y:S04]  /*0250*/  @P0 ATOMS.ADD RZ, [R6], R9 ;  /* 0x0000000906ff038c */ /* 0x000fe80000000000 */
[----:B------:R-:W0:Y:S04]  /*0260*/  LDS R7, [R6] ;  /* 0x0000000006077984 */ /* 0x000e280000000800 */
[----:B0-----:R-:W-:Y:S01]  /*0270*/  STG.E desc[UR6][R2.64], R7 ;  /* 0x0000000702007986 */ /* 0x001fe2000c101906 */
[----:B------:R-:W-:Y:S05]  /*0280*/  EXIT ;  /* 0x000000000000794d */ /* 0x000fea0003800000 */
.L_x_0:
[----:B------:R-:W-:-:S00]  /*0290*/  BRA `(.L_x_0) ;  /* 0xfffffffc00fc7947 */ /* 0x000fc0000383ffff */
[----:B------:R-:W-:-:S00]  /*02a0*/  NOP ;  /* 0x0000000000007918 */ /* 0x000fc00000000000 */
        /* <DEDUP_REMOVED lines=13> */
.L_x_1:


//--------------------- .nv.shared._Z5funkcPiiPj  --------------------------
	.section	.nv.shared._Z5funkcPiiPj,"aw",@nobits
	.sectionflags	@""
	.align	16
	.zero		1024


//--------------------- .nv.shared.reserved.0     --------------------------
	.section	.nv.shared.reserved.0,"aw",@nobits
	.weak		__nv_reservedSMEM_offset_0_alias
	.size		__nv_reservedSMEM_offset_0_alias, 0, 64
	.other		__nv_reservedSMEM_offset_0_alias,@"STO_CUDA_RESERVED_SHARED STV_DEFAULT"
__nv_reservedSMEM_offset_0_alias:
	.zero		0
	.zero		64


//--------------------- .nv.constant0._Z5funkcPiiPj --------------------------
	.section	.nv.constant0._Z5funkcPiiPj,"a",@progbits
	.sectionflags	@""
	.align	4
.nv.constant0._Z5funkcPiiPj:
	.zero		920


//--------------------- SYMBOLS --------------------------

	.type		.nv.reservedSmem.offset0,@object
	.size		.nv.reservedSmem.offset0,0x4
	.type		.nv.reservedSmem.cap,@object
	.size		.nv.reservedSmem.cap,0x4
